//
// Generated by NVIDIA NVVM Compiler
//
// Compiler Build ID: CL-36424714
// Cuda compilation tools, release 13.0, V13.0.88
// Based on NVVM 20.0.0
//

.version 9.0
.target sm_100
.address_size 64

	// .globl	_Z12helloFromGPUv
.extern .func  (.param .b32 func_retval0) vprintf
(
	.param .b64 vprintf_param_0,
	.param .b64 vprintf_param_1
)
;
.global .align 1 .b8 $str[16] = {72, 101, 108, 108, 111, 32, 102, 114, 111, 109, 32, 71, 80, 85, 33};

.visible .entry _Z12helloFromGPUv()
{
	.local .align 8 .b8 	__local_depot0[8];
	.reg .b64 	%SP;
	.reg .b64 	%SPL;
	.reg .b32 	%r<5>;
	.reg .b64 	%rd<5>;

	mov.u64 	%SPL, __local_depot0;
	cvta.local.u64 	%SP, %SPL;
	add.u64 	%rd1, %SP, 0;
	add.u64 	%rd2, %SPL, 0;
	mov.u32 	%r1, %tid.x;
	mov.u32 	%r2, %ctaid.x;
	st.local.v2.u32 	[%rd2], {%r1, %r2};
	mov.u64 	%rd3, $str;
	cvta.global.u64 	%rd4, %rd3;
	{ // callseq 0, 0
	.param .b64 param0;
	st.param.b64 	[param0], %rd4;
	.param .b64 param1;
	st.param.b64 	[param1], %rd1;
	.param .b32 retval0;
	call.uni (retval0), 
	vprintf, 
	(
	param0, 
	param1
	);
	ld.param.b32 	%r3, [retval0];
	} // callseq 0
	ret;

}


// ===== COMPILED SASS (sm_100) =====

	.target	sm_100

	.elftype	@"ET_EXEC"


//--------------------- .note.nv.tkinfo           --------------------------
	.section	.note.nv.tkinfo,"",@"SHT_NOTE"
	.sectionflags	@"SHF_NOTE_NV_TKINFO"
	.tkinfo
        /*0018*/ 	.word	0x00000002
        /*0030*/ 	.string	""
        /*0030*/ 	.string	"ptxas"
        /*0030*/ 	.string	"Cuda compilation tools, release 13.0, V13.0.88"
        /*0030*/ 	.string	"Build cuda_13.0.r13.0/compiler.36424714_0"
        /*0030*/ 	.string	"-arch sm_100 -m 64 "



//--------------------- .note.nv.cuinfo           --------------------------
	.section	.note.nv.cuinfo,"",@"SHT_NOTE"
	.sectionflags	@"SHF_NOTE_NV_CUINFO"
        /*0018*/ 	.short	0x0002
        /*001a*/ 	.short	0x0064
        /*001c*/ 	.short	0x0082
	.zero		2


//--------------------- .nv.info                  --------------------------
	.section	.nv.info,"",@"SHT_CUDA_INFO"
	.align	4


	//----- nvinfo : EIATTR_REGCOUNT
	.align		4
        /*0000*/ 	.byte	0x04, 0x2f
        /*0002*/ 	.short	(.L_2 - .L_1)
	.align		4
.L_1:
        /*0004*/ 	.word	index@(_Z12helloFromGPUv)
        /*0008*/ 	.word	0x00000018


	//----- nvinfo : EIATTR_FRAME_SIZE
	.align		4
.L_2:
        /*000c*/ 	.byte	0x04, 0x11
        /*000e*/ 	.short	(.L_4 - .L_3)
	.align		4
.L_3:
        /*0010*/ 	.word	index@(_Z12helloFromGPUv)
        /*0014*/ 	.word	0x00000008


	//----- nvinfo : EIATTR_MIN_STACK_SIZE
	.align		4
.L_4:
        /*0018*/ 	.byte	0x04, 0x12
        /*001a*/ 	.short	(.L_6 - .L_5)
	.align		4
.L_5:
        /*001c*/ 	.word	index@(_Z12helloFromGPUv)
        /*0020*/ 	.word	0x00000008
.L_6:


//--------------------- .nv.compat                --------------------------
	.section	.nv.compat,"",@"SHT_CUDA_COMPAT_INFO"
	.align	4
        /*0000*/ 	.byte	0x02, 0x09, 0x00, 0x00, 0x02, 0x02, 0x01, 0x00, 0x02, 0x05, 0x05, 0x00, 0x03, 0x07, 0x01, 0x01
        /*0010*/ 	.byte	0x02, 0x03, 0x00, 0x00, 0x02, 0x06, 0x01, 0x00, 0x04, 0x0b, 0x08, 0x00, 0x09, 0x00, 0x00, 0x00
        /*0020*/ 	.byte	0x00, 0x00, 0x00, 0x00


//--------------------- .nv.info._Z12helloFromGPUv --------------------------
	.section	.nv.info._Z12helloFromGPUv,"",@"SHT_CUDA_INFO"
	.sectionflags	@""
	.align	4


	//----- nvinfo : EIATTR_CUDA_API_VERSION
	.align		4
        /*0000*/ 	.byte	0x04, 0x37
        /*0002*/ 	.short	(.L_8 - .L_7)
.L_7:
        /*0004*/ 	.word	0x00000082


	//----- nvinfo : EIATTR_SPARSE_MMA_MASK
	.align		4
.L_8:
        /*0008*/ 	.byte	0x03, 0x50
        /*000a*/ 	.short	0x0000


	//----- nvinfo : EIATTR_MAXREG_COUNT
	.align		4
        /*000c*/ 	.byte	0x03, 0x1b
        /*000e*/ 	.short	0x00ff


	//----- nvinfo : EIATTR_EXTERNS
	.align		4
        /*0010*/ 	.byte	0x04, 0x0f
        /*0012*/ 	.short	(.L_10 - .L_9)


	//   ....[0]....
	.align		4
.L_9:
        /*0014*/ 	.word	index@(vprintf)


	//----- nvinfo : EIATTR_MERCURY_ISA_VERSION
	.align		4
.L_10:
        /*0018*/ 	.byte	0x03, 0x5f
        /*001a*/ 	.short	0x0101


	//----- nvinfo : EIATTR_VRC_CTA_INIT_COUNT
	.align		4
        /*001c*/ 	.byte	0x02, 0x4a
	.zero		1
	.zero		1


	//----- nvinfo : EIATTR_SYSCALL_OFFSETS
	.align		4
        /*0020*/ 	.byte	0x04, 0x46
        /*0022*/ 	.short	(.L_12 - .L_11)


	//   ....[0]....
.L_11:
        /*0024*/ 	.word	0x000000f0


	//----- nvinfo : EIATTR_EXIT_INSTR_OFFSETS
	.align		4
.L_12:
        /*0028*/ 	.byte	0x04, 0x1c
        /*002a*/ 	.short	(.L_14 - .L_13)


	//   ....[0]....
.L_13:
        /*002c*/ 	.word	0x00000100


	//----- nvinfo : EIATTR_SW_WAR
	.align		4
.L_14:
        /*0030*/ 	.byte	0x04, 0x36
        /*0032*/ 	.short	(.L_16 - .L_15)
.L_15:
        /*0034*/ 	.word	0x00000008
.L_16:


//--------------------- .nv.callgraph             --------------------------
	.section	.nv.callgraph,"",@"SHT_CUDA_CALLGRAPH"
	.align	4
	.sectionentsize	8
	.align		4
        /*0000*/ 	.word	0x00000000
	.align		4
        /*0004*/ 	.word	0xffffffff
	.align		4
        /*0008*/ 	.word	index@(_Z12helloFromGPUv)
	.align		4
        /*000c*/ 	.word	index@(vprintf)
	.align		4
        /*0010*/ 	.word	0x00000000
	.align		4
        /*0014*/ 	.word	0xfffffffe
	.align		4
        /*0018*/ 	.word	0x00000000
	.align		4
        /*001c*/ 	.word	0xfffffffd
	.align		4
        /*0020*/ 	.word	0x00000000
	.align		4
        /*0024*/ 	.word	0xfffffffc


//--------------------- .nv.constant4             --------------------------
	.section	.nv.constant4,"a",@progbits
	.align	8
	.align		8
.nv.constant4:
        /*0000*/ 	.dword	vprintf
	.align		8
        /*0008*/ 	.dword	$str


//--------------------- .text._Z12helloFromGPUv   --------------------------
	.section	.text._Z12helloFromGPUv,"ax",@progbits
	.align	128
        .global         _Z12helloFromGPUv
        .type           _Z12helloFromGPUv,@function
        .size           _Z12helloFromGPUv,(.L_x_2 - _Z12helloFromGPUv)
        .other          _Z12helloFromGPUv,@"STO_CUDA_ENTRY STV_DEFAULT"
_Z12helloFromGPUv:
.text._Z12helloFromGPUv:
[----:B------:R-:W0:Y:S01]  /*0000*/  LDC R1, c[0x0][0x37c] ;  /* 0x0000df00ff017b82 */ /* 0x000e220000000800 */
[----:B------:R-:W1:Y:S01]  /*0010*/  S2R R8, SR_TID.X ;  /* 0x0000000000087919 */ /* 0x000e620000002100 */
[----:B0-----:R-:W-:Y:S01]  /*0020*/  VIADD R1, R1, 0xfffffff8 ;  /* 0xfffffff801017836 */ /* 0x001fe20000000000 */
[----:B------:R-:W-:Y:S01]  /*0030*/  MOV R0, 0x0 ;  /* 0x0000000000007802 */ /* 0x000fe20000000f00 */
[----:B------:R-:W0:Y:S01]  /*0040*/  LDCU UR4, c[0x0][0x2f8] ;  /* 0x00005f00ff0477ac */ /* 0x000e220008000800 */
[----:B------:R-:W1:Y:S03]  /*0050*/  S2R R9, SR_CTAID.X ;  /* 0x0000000000097919 */ /* 0x000e660000002500 */
[----:B------:R2:W3:Y:S01]  /*0060*/  LDC.64 R2, c[0x4][R0] ;  /* 0x0100000000027b82 */ /* 0x0004e20000000a00 */
[----:B------:R-:W4:Y:S01]  /*0070*/  LDCU.64 UR6, c[0x4][0x8] ;  /* 0x01000100ff0677ac */ /* 0x000f220008000a00 */
[----:B------:R-:W5:Y:S01]  /*0080*/  LDCU UR5, c[0x0][0x2fc] ;  /* 0x00005f80ff0577ac */ /* 0x000f620008000800 */
[----:B0-----:R-:W-:Y:S01]  /*0090*/  IADD3 R6, P0, PT, R1, UR4, RZ ;  /* 0x0000000401067c10 */ /* 0x001fe2000ff1e0ff */
[----:B----4-:R-:W-:Y:S01]  /*00a0*/  IMAD.U32 R4, RZ, RZ, UR6 ;  /* 0x00000006ff047e24 */ /* 0x010fe2000f8e00ff */
[----:B------:R-:W-:-:S03]  /*00b0*/  MOV R5, UR7 ;  /* 0x0000000700057c02 */ /* 0x000fc60008000f00 */
[----:B-----5:R-:W-:Y:S01]  /*00c0*/  IMAD.X R7, RZ, RZ, UR5, P0 ;  /* 0x00000005ff077e24 */ /* 0x020fe200080e06ff */
[----:B-1----:R2:W-:Y:S07]  /*00d0*/  STL.64 [R1], R8 ;  /* 0x0000000801007387 */ /* 0x0025ee0000100a00 */
[----:B------:R-:W-:-:S07]  /*00e0*/  LEPC R20, `(.L_x_0) ;  /* 0x000000001014794e */ /* 0x000fce0000000000 */
[----:B--23--:R-:W-:Y:S05]  /*00f0*/  CALL.ABS.NOINC R2 ;  /* 0x0000000002007343 */ /* 0x00cfea0003c00000 */
.L_x_0:
[----:B------:R-:W-:Y:S05]  /*0100*/  EXIT ;  /* 0x000000000000794d */ /* 0x000fea0003800000 */
.L_x_1:
[----:B------:R-:W-:-:S00]  /*0110*/  BRA `(.L_x_1) ;  /* 0xfffffffc00fc7947 */ /* 0x000fc0000383ffff */
[----:B------:R-:W-:-:S00]  /*0120*/  NOP ;  /* 0x0000000000007918 */ /* 0x000fc00000000000 */
        /* <DEDUP_REMOVED lines=13> */
.L_x_2:


//--------------------- .nv.global.init           --------------------------
	.section	.nv.global.init,"aw",@progbits
.nv.global.init:
	.type		$str,@object
	.size		$str,(.L_0 - $str)
$str:
        /*0000*/ 	.byte	0x48, 0x65, 0x6c, 0x6c, 0x6f, 0x20, 0x66, 0x72, 0x6f, 0x6d, 0x20, 0x47, 0x50, 0x55, 0x21, 0x00
.L_0:


//--------------------- .nv.shared.reserved.0     --------------------------
	.section	.nv.shared.reserved.0,"aw",@nobits
	.weak		__nv_reservedSMEM_offset_0_alias
	.size		__nv_reservedSMEM_offset_0_alias, 0, 64
	.other		__nv_reservedSMEM_offset_0_alias,@"STO_CUDA_RESERVED_SHARED STV_DEFAULT"
__nv_reservedSMEM_offset_0_alias:
	.zero		0
	.zero		64


//--------------------- .nv.constant0._Z12helloFromGPUv --------------------------
	.section	.nv.constant0._Z12helloFromGPUv,"a",@progbits
	.sectionflags	@""
	.align	4
.nv.constant0._Z12helloFromGPUv:
	.zero		896


//--------------------- SYMBOLS --------------------------

	.type		.nv.reservedSmem.offset0,@object
	.size		.nv.reservedSmem.offset0,0x4
	.type		vprintf,@function
